	.headerflags	@"EF_CUDA_TEXMODE_UNIFIED EF_CUDA_64BIT_ADDRESS EF_CUDA_ACCELERATORS EF_CUDA_SM90 EF_CUDA_VIRTUAL_SM(EF_CUDA_SM90)"
	.elftype	@"ET_EXEC"


//--------------------- .nv.info                  --------------------------
	.section	.nv.info,"",@"SHT_CUDA_INFO"
	.align	4


	//----- nvinfo : EIATTR_REGCOUNT
	.align		4
        /*0000*/ 	.byte	0x04, 0x2f
        /*0002*/ 	.short	(.L_2 - .L_1)
	.align		4
.L_1:
        /*0004*/ 	.word	index@(triton_poi_fused_add_tanh_11)
        /*0008*/ 	.word	0x0000001f


	//----- nvinfo : EIATTR_MIN_STACK_SIZE
	.align		4
.L_2:
        /*000c*/ 	.byte	0x04, 0x12
        /*000e*/ 	.short	(.L_4 - .L_3)
	.align		4
.L_3:
        /*0010*/ 	.word	index@(triton_poi_fused_add_tanh_11)
        /*0014*/ 	.word	0x00000000


	//----- nvinfo : EIATTR_FRAME_SIZE
	.align		4
.L_4:
        /*0018*/ 	.byte	0x04, 0x11
        /*001a*/ 	.short	(.L_6 - .L_5)
	.align		4
.L_5:
        /*001c*/ 	.word	index@(triton_poi_fused_add_tanh_11)
        /*0020*/ 	.word	0x00000000


	//----- nvinfo : EIATTR_MIN_STACK_SIZE
	.align		4
.L_6:
        /*0024*/ 	.byte	0x04, 0x12
        /*0026*/ 	.short	(.L_8 - .L_7)
	.align		4
.L_7:
        /*0028*/ 	.word	index@(triton_poi_fused_add_tanh_11)
        /*002c*/ 	.word	0x00000000
.L_8:


//--------------------- .nv.info.triton_poi_fused_add_tanh_11 --------------------------
	.section	.nv.info.triton_poi_fused_add_tanh_11,"",@"SHT_CUDA_INFO"
	.sectionflags	@""
	.align	4


	//----- nvinfo : EIATTR_CUDA_API_VERSION
	.align		4
        /*0000*/ 	.byte	0x04, 0x37
        /*0002*/ 	.short	(.L_10 - .L_9)
.L_9:
        /*0004*/ 	.word	0x0000007c


	//----- nvinfo : EIATTR_KPARAM_INFO
	.align		4
.L_10:
        /*0008*/ 	.byte	0x04, 0x17
        /*000a*/ 	.short	(.L_12 - .L_11)
.L_11:
        /*000c*/ 	.word	0x00000000
        /*0010*/ 	.short	0x0004
        /*0012*/ 	.short	0x001c
        /*0014*/ 	.byte	0x00, 0xf0, 0x11, 0x00


	//----- nvinfo : EIATTR_KPARAM_INFO
	.align		4
.L_12:
        /*0018*/ 	.byte	0x04, 0x17
        /*001a*/ 	.short	(.L_14 - .L_13)
.L_13:
        /*001c*/ 	.word	0x00000000
        /*0020*/ 	.short	0x0003
        /*0022*/ 	.short	0x0018
        /*0024*/ 	.byte	0x00, 0xf0, 0x11, 0x00


	//----- nvinfo : EIATTR_KPARAM_INFO
	.align		4
.L_14:
        /*0028*/ 	.byte	0x04, 0x17
        /*002a*/ 	.short	(.L_16 - .L_15)
.L_15:
        /*002c*/ 	.word	0x00000000
        /*0030*/ 	.short	0x0002
        /*0032*/ 	.short	0x0010
        /*0034*/ 	.byte	0x00, 0xf4, 0x21, 0x00


	//----- nvinfo : EIATTR_KPARAM_INFO
	.align		4
.L_16:
        /*0038*/ 	.byte	0x04, 0x17
        /*003a*/ 	.short	(.L_18 - .L_17)
.L_17:
        /*003c*/ 	.word	0x00000000
        /*0040*/ 	.short	0x0001
        /*0042*/ 	.short	0x0008
        /*0044*/ 	.byte	0x00, 0xf4, 0x21, 0x00


	//----- nvinfo : EIATTR_KPARAM_INFO
	.align		4
.L_18:
        /*0048*/ 	.byte	0x04, 0x17
        /*004a*/ 	.short	(.L_20 - .L_19)
.L_19:
        /*004c*/ 	.word	0x00000000
        /*0050*/ 	.short	0x0000
        /*0052*/ 	.short	0x0000
        /*0054*/ 	.byte	0x00, 0xf4, 0x21, 0x00


	//----- nvinfo : EIATTR_SPARSE_MMA_MASK
	.align		4
.L_20:
        /*0058*/ 	.byte	0x03, 0x50
        /*005a*/ 	.short	0x0000


	//----- nvinfo : EIATTR_MAXREG_COUNT
	.align		4
        /*005c*/ 	.byte	0x03, 0x1b
        /*005e*/ 	.short	0x00ff


	//----- nvinfo : EIATTR_EXIT_INSTR_OFFSETS
	.align		4
        /*0060*/ 	.byte	0x04, 0x1c
        /*0062*/ 	.short	(.L_22 - .L_21)


	//   ....[0]....
.L_21:
        /*0064*/ 	.word	0x00000f90


	//   ....[1]....
        /*0068*/ 	.word	0x00000fd0


	//----- nvinfo : EIATTR_REQNTID
	.align		4
.L_22:
        /*006c*/ 	.byte	0x04, 0x10
        /*006e*/ 	.short	(.L_24 - .L_23)
.L_23:
        /*0070*/ 	.word	0x00000080
        /*0074*/ 	.word	0x00000001
        /*0078*/ 	.word	0x00000001


	//----- nvinfo : EIATTR_CRS_STACK_SIZE
	.align		4
.L_24:
        /*007c*/ 	.byte	0x04, 0x1e
        /*007e*/ 	.short	(.L_26 - .L_25)
.L_25:
        /*0080*/ 	.word	0x00000000


	//----- nvinfo : EIATTR_CBANK_PARAM_SIZE
	.align		4
.L_26:
        /*0084*/ 	.byte	0x03, 0x19
        /*0086*/ 	.short	0x0020


	//----- nvinfo : EIATTR_PARAM_CBANK
	.align		4
        /*0088*/ 	.byte	0x04, 0x0a
        /*008a*/ 	.short	(.L_28 - .L_27)
	.align		4
.L_27:
        /*008c*/ 	.word	index@(.nv.constant0.triton_poi_fused_add_tanh_11)
        /*0090*/ 	.short	0x0210
        /*0092*/ 	.short	0x0020


	//----- nvinfo : EIATTR_SW_WAR
	.align		4
.L_28:
        /*0094*/ 	.byte	0x04, 0x36
        /*0096*/ 	.short	(.L_30 - .L_29)
.L_29:
        /*0098*/ 	.word	0x00000008
.L_30:


//--------------------- .nv.callgraph             --------------------------
	.section	.nv.callgraph,"",@"SHT_CUDA_CALLGRAPH"
	.align	4
	.sectionentsize	8
	.align		4
        /*0000*/ 	.word	0x00000000
	.align		4
        /*0004*/ 	.word	0xffffffff
	.align		4
        /*0008*/ 	.word	0x00000000
	.align		4
        /*000c*/ 	.word	0xfffffffe
	.align		4
        /*0010*/ 	.word	0x00000000
	.align		4
        /*0014*/ 	.word	0xfffffffd
	.align		4
        /*0018*/ 	.word	0x00000000
	.align		4
        /*001c*/ 	.word	0xfffffffc


//--------------------- .nv.constant4             --------------------------
	.section	.nv.constant4,"a",@progbits
	.align	8
	.align		8
.nv.constant4:
        /*0000*/ 	.dword	_$_str


//--------------------- .text.triton_poi_fused_add_tanh_11 --------------------------
	.section	.text.triton_poi_fused_add_tanh_11,"ax",@progbits
	.sectionflags	@"SHF_BARRIERS=1"
	.align	128
        .global         triton_poi_fused_add_tanh_11
        .type           triton_poi_fused_add_tanh_11,@function
        .size           triton_poi_fused_add_tanh_11,(.L_x_22 - triton_poi_fused_add_tanh_11)
        .other          triton_poi_fused_add_tanh_11,@"STO_CUDA_ENTRY STV_DEFAULT"
triton_poi_fused_add_tanh_11:
.text.triton_poi_fused_add_tanh_11:
[----:B------:R-:W0:Y:S01]  /*0000*/  LDC R1, c[0x0][0x28] ;  /* 0x00000a00ff017b82 */ /* 0x000e220000000800 */
[----:B------:R-:W1:Y:S07]  /*0010*/  S2R R21, SR_TID.X ;  /* 0x0000000000157919 */ /* 0x000e6e0000002100 */
[----:B------:R-:W2:Y:S01]  /*0020*/  S2UR UR4, SR_CTAID.Y ;  /* 0x00000000000479c3 */ /* 0x000ea20000002600 */
[----:B------:R-:W-:Y:S02]  /*0030*/  CS2R R12, SRZ ;  /* 0x00000000000c7805 */ /* 0x000fe4000001ff00 */
[----:B------:R-:W-:Y:S01]  /*0040*/  CS2R R14, SRZ ;  /* 0x00000000000e7805 */ /* 0x000fe2000001ff00 */
[----:B------:R-:W3:Y:S01]  /*0050*/  S2R R20, SR_CTAID.X ;  /* 0x0000000000147919 */ /* 0x000ee20000002500 */
[----:B------:R-:W-:-:S02]  /*0060*/  CS2R R16, SRZ ;  /* 0x0000000000107805 */ /* 0x000fc4000001ff00 */
[----:B------:R-:W-:Y:S01]  /*0070*/  CS2R R18, SRZ ;  /* 0x0000000000127805 */ /* 0x000fe2000001ff00 */
[----:B------:R-:W-:Y:S01]  /*0080*/  ULDC.64 UR8, c[0x0][0x208] ;  /* 0x0000820000087ab9 */ /* 0x000fe20000000a00 */
[----:B------:R-:W4:Y:S08]  /*0090*/  LDC.64 R22, c[0x0][0x210] ;  /* 0x00008400ff167b82 */ /* 0x000f300000000a00 */
[----:B------:R-:W5:Y:S01]  /*00a0*/  LDC.64 R4, c[0x0][0x218] ;  /* 0x00008600ff047b82 */ /* 0x000f620000000a00 */
[----:B--2---:R-:W-:Y:S01]  /*00b0*/  USHF.L.U32 UR4, UR4, 0x2, URZ ;  /* 0x0000000204047899 */ /* 0x004fe2000800063f */
[----:B-1----:R-:W-:-:S02]  /*00c0*/  SHF.L.U32 R3, R21, 0x2, RZ ;  /* 0x0000000215037819 */ /* 0x002fc400000006ff */
[----:B------:R-:W-:Y:S02]  /*00d0*/  SHF.R.U32.HI R2, RZ, 0x6, R21 ;  /* 0x00000006ff027819 */ /* 0x000fe40000011615 */
[----:B------:R-:W-:Y:S02]  /*00e0*/  LOP3.LUT R7, R3, 0xfc, RZ, 0xc0, !PT ;  /* 0x000000fc03077812 */ /* 0x000fe400078ec0ff */
[----:B------:R-:W-:Y:S02]  /*00f0*/  SGXT.U32 R2, R2, 0x1 ;  /* 0x000000010202781a */ /* 0x000fe40000000000 */
[----:B---3--:R-:W-:Y:S02]  /*0100*/  PRMT R7, R7, 0x6540, R20 ;  /* 0x0000654007077816 */ /* 0x008fe40000000014 */
[----:B------:R-:W-:Y:S02]  /*0110*/  LOP3.LUT R0, R2, UR4, RZ, 0xfc, !PT ;  /* 0x0000000402007c12 */ /* 0x000fe4000f8efcff */
[----:B------:R-:W-:-:S02]  /*0120*/  ISETP.GE.AND P0, PT, R7, 0x100, PT ;  /* 0x000001000700780c */ /* 0x000fc40003f06270 */
[----:B------:R-:W-:-:S05]  /*0130*/  LEA R7, R0, R7, 0x8 ;  /* 0x0000000700077211 */ /* 0x000fca00078e40ff */
[----:B----4-:R-:W-:-:S04]  /*0140*/  IMAD.WIDE R10, R7, 0x4, R22 ;  /* 0x00000004070a7825 */ /* 0x010fc800078e0216 */
[----:B0----5:R-:W-:Y:S02]  /*0150*/  IMAD.WIDE R24, R7, 0x4, R4 ;  /* 0x0000000407187825 */ /* 0x021fe400078e0204 */
[----:B------:R0:W2:Y:S04]  /*0160*/  @!P0 LDG.E.EL.128 R12, desc[UR8][R10.64] ;  /* 0x000000080a0c8981 */ /* 0x0000a8000c2e1d00 */
[----:B------:R-:W2:Y:S01]  /*0170*/  @!P0 LDG.E.EL.128 R16, desc[UR8][R24.64] ;  /* 0x0000000818108981 */ /* 0x000ea2000c2e1d00 */
[----:B------:R-:W-:Y:S02]  /*0180*/  IADD3 R7, R7, 0x200, RZ ;  /* 0x0000020007077810 */ /* 0x000fe40007ffe0ff */
[----:B------:R-:W-:-:S03]  /*0190*/  CS2R R8, SRZ ;  /* 0x0000000000087805 */ /* 0x000fc6000001ff00 */
[----:B------:R-:W-:Y:S01]  /*01a0*/  IMAD.WIDE R22, R7, 0x4, R22 ;  /* 0x0000000407167825 */ /* 0x000fe200078e0216 */
[----:B0-----:R-:W-:-:S03]  /*01b0*/  CS2R R10, SRZ ;  /* 0x00000000000a7805 */ /* 0x001fc6000001ff00 */
[----:B------:R-:W-:Y:S01]  /*01c0*/  IMAD.WIDE R26, R7, 0x4, R4 ;  /* 0x00000004071a7825 */ /* 0x000fe200078e0204 */
[----:B------:R-:W-:Y:S02]  /*01d0*/  CS2R R4, SRZ ;  /* 0x0000000000047805 */ /* 0x000fe4000001ff00 */
[----:B------:R-:W-:Y:S02]  /*01e0*/  CS2R R6, SRZ ;  /* 0x0000000000067805 */ /* 0x000fe4000001ff00 */
[----:B------:R-:W5:Y:S04]  /*01f0*/  @!P0 LDG.E.EL.128 R8, desc[UR8][R26.64] ;  /* 0x000000081a088981 */ /* 0x000f68000c2e1d00 */
[----:B------:R0:W5:Y:S01]  /*0200*/  @!P0 LDG.E.EL.128 R4, desc[UR8][R22.64] ;  /* 0x0000000816048981 */ /* 0x000162000c2e1d00 */
[----:B------:R-:W-:Y:S01]  /*0210*/  BSSY B0, `(.L_x_0) ;  /* 0x000002a000007945 */ /* 0x000fe20003800000 */
[----:B--2---:R-:W-:-:S04]  /*0220*/  FADD R16, R16, R12 ;  /* 0x0000000c10107221 */ /* 0x004fc80000000000 */
[----:B------:R-:W-:-:S05]  /*0230*/  FADD.FTZ R0, |R16|, -RZ ;  /* 0x800000ff10007221 */ /* 0x000fca0000010200 */
[----:B------:R-:W-:-:S13]  /*0240*/  FSETP.GE.AND P0, PT, R0, 0.60000002384185791016, PT ;  /* 0x3f19999a0000780b */ /* 0x000fda0003f06000 */
[----:B------:R-:W-:-:S06]  /*0250*/  @P0 FMUL R24, R0, 2.8853900432586669922 ;  /* 0x4038aa3b00180820 */ /* 0x000fcc0000400000 */
[----:B------:R-:W1:Y:S02]  /*0260*/  @P0 MUFU.EX2 R24, R24 ;  /* 0x0000001800180308 */ /* 0x000e640000000800 */
[----:B-1----:R-:W-:-:S06]  /*0270*/  @P0 FADD R28, R24, 1 ;  /* 0x3f800000181c0421 */ /* 0x002fcc0000000000 */
[----:B------:R-:W1:Y:S01]  /*0280*/  @P0 MUFU.RCP R28, R28 ;  /* 0x0000001c001c0308 */ /* 0x000e620000001000 */
[----:B0-----:R-:W-:Y:S01]  /*0290*/  @P0 MOV R23, 0x3f800000 ;  /* 0x3f80000000170802 */ /* 0x001fe20000000f00 */
[----:B------:R-:W-:Y:S01]  /*02a0*/  FADD R13, R17, R13 ;  /* 0x0000000d110d7221 */ /* 0x000fe20000000000 */
[----:B------:R-:W-:Y:S01]  /*02b0*/  @!P0 MOV R12, 0x3c80f082 ;  /* 0x3c80f082000c8802 */ /* 0x000fe20000000f00 */
[----:B------:R-:W-:Y:S01]  /*02c0*/  @!P0 FMUL R25, R16, R16 ;  /* 0x0000001010198220 */ /* 0x000fe20000400000 */
[----:B------:R-:W-:Y:S01]  /*02d0*/  @P0 FSETP.GE.AND P1, PT, R0, 9.010913848876953125, PT ;  /* 0x41102cb40000080b */ /* 0x000fe20003f26000 */
[----:B------:R-:W-:Y:S02]  /*02e0*/  FADD.FTZ R17, |R13|, -RZ ;  /* 0x800000ff0d117221 */ /* 0x000fe40000010200 */
[----:B------:R-:W-:Y:S01]  /*02f0*/  @!P0 FFMA.FTZ R12, R25, R12, -0.052303962409496307373 ;  /* 0xbd563cae190c8423 */ /* 0x000fe2000001000c */
[----:B-1----:R-:W-:-:S03]  /*0300*/  @P0 FFMA.FTZ R22, R28, -2, R23 ;  /* 0xc00000001c160823 */ /* 0x002fc60000010017 */
[----:B------:R-:W-:Y:S02]  /*0310*/  @!P0 FFMA.FTZ R0, R25, R12, 0.1331529766321182251 ;  /* 0x3e08594119008423 */ /* 0x000fe4000001000c */
[----:B------:R-:W-:Y:S02]  /*0320*/  @P0 FSEL R23, R22, 1, !P1 ;  /* 0x3f80000016170808 */ /* 0x000fe40004800000 */
[----:B------:R-:W-:Y:S01]  /*0330*/  FSETP.GE.AND P1, PT, R17, 0.60000002384185791016, PT ;  /* 0x3f19999a1100780b */ /* 0x000fe20003f26000 */
[----:B------:R-:W-:Y:S01]  /*0340*/  @!P0 FFMA.FTZ R0, R25, R0, -0.33332768082618713379 ;  /* 0xbeaaa9ed19008423 */ /* 0x000fe20000010000 */
[----:B------:R-:W-:-:S03]  /*0350*/  @P0 LOP3.LUT R12, R23, 0x80000000, R16, 0xf8, !PT ;  /* 0x80000000170c0812 */ /* 0x000fc600078ef810 */
[----:B------:R-:W-:Y:S01]  /*0360*/  @!P0 FFMA.FTZ R25, R25, R0, RZ ;  /* 0x0000000019198223 */ /* 0x000fe200000100ff */
[----:B------:R-:W-:-:S03]  /*0370*/  FADD R14, R18, R14 ;  /* 0x0000000e120e7221 */ /* 0x000fc60000000000 */
[----:B------:R-:W-:-:S04]  /*0380*/  @!P0 FFMA.FTZ R12, R16, R25, R16 ;  /* 0x00000019100c8223 */ /* 0x000fc80000010010 */
[----:B------:R-:W-:Y:S05]  /*0390*/  @!P1 BRA `(.L_x_1) ;  /* 0x0000000000289947 */ /* 0x000fea0003800000 */
[C---:B------:R-:W-:Y:S01]  /*03a0*/  FMUL R0, R17.reuse, 2.8853900432586669922 ;  /* 0x4038aa3b11007820 */ /* 0x040fe20000400000 */
[----:B------:R-:W-:Y:S01]  /*03b0*/  HFMA2.MMA R23, -RZ, RZ, 1.875, 0 ;  /* 0x3f800000ff177435 */ /* 0x000fe200000001ff */
[----:B------:R-:W-:-:S04]  /*03c0*/  FSETP.GE.AND P0, PT, R17, 9.010913848876953125, PT ;  /* 0x41102cb41100780b */ /* 0x000fc80003f06000 */
[----:B------:R-:W0:Y:S02]  /*03d0*/  MUFU.EX2 R0, R0 ;  /* 0x0000000000007308 */ /* 0x000e240000000800 */
[----:B0-----:R-:W-:-:S06]  /*03e0*/  FADD R16, R0, 1 ;  /* 0x3f80000000107421 */ /* 0x001fcc0000000000 */
[----:B------:R-:W0:Y:S02]  /*03f0*/  MUFU.RCP R16, R16 ;  /* 0x0000001000107308 */ /* 0x000e240000001000 */
[----:B0-----:R-:W-:-:S05]  /*0400*/  FFMA.FTZ R18, R16, -2, R23 ;  /* 0xc000000010127823 */ /* 0x001fca0000010017 */
[----:B------:R-:W-:-:S04]  /*0410*/  FSEL R18, R18, 1, !P0 ;  /* 0x3f80000012127808 */ /* 0x000fc80004000000 */
[----:B------:R-:W-:Y:S01]  /*0420*/  LOP3.LUT R13, R18, 0x80000000, R13, 0xf8, !PT ;  /* 0x80000000120d7812 */ /* 0x000fe200078ef80d */
[----:B------:R-:W-:Y:S06]  /*0430*/  BRA `(.L_x_2) ;  /* 0x00000000001c7947 */ /* 0x000fec0003800000 */
.L_x_1:
[----:B------:R-:W-:Y:S01]  /*0440*/  MOV R0, 0x3c80f082 ;  /* 0x3c80f08200007802 */ /* 0x000fe20000000f00 */
[----:B------:R-:W-:-:S04]  /*0450*/  FMUL R17, R13, R13 ;  /* 0x0000000d0d117220 */ /* 0x000fc80000400000 */
[----:B------:R-:W-:-:S04]  /*0460*/  FFMA.FTZ R0, R17, R0, -0.052303962409496307373 ;  /* 0xbd563cae11007423 */ /* 0x000fc80000010000 */
[----:B------:R-:W-:-:S04]  /*0470*/  FFMA.FTZ R0, R17, R0, 0.1331529766321182251 ;  /* 0x3e08594111007423 */ /* 0x000fc80000010000 */
[----:B------:R-:W-:-:S04]  /*0480*/  FFMA.FTZ R0, R17, R0, -0.33332768082618713379 ;  /* 0xbeaaa9ed11007423 */ /* 0x000fc80000010000 */
[----:B------:R-:W-:-:S04]  /*0490*/  FFMA.FTZ R0, R17, R0, RZ ;  /* 0x0000000011007223 */ /* 0x000fc800000100ff */
[----:B------:R-:W-:-:S07]  /*04a0*/  FFMA.FTZ R13, R13, R0, R13 ;  /* 0x000000000d0d7223 */ /* 0x000fce000001000d */
.L_x_2:
[----:B------:R-:W-:Y:S05]  /*04b0*/  BSYNC B0 ;  /* 0x0000000000007941 */ /* 0x000fea0003800000 */
.L_x_0:
[----:B------:R-:W-:Y:S01]  /*04c0*/  FADD.FTZ R18, |R14|, -RZ ;  /* 0x800000ff0e127221 */ /* 0x000fe20000010200 */
[----:B------:R-:W-:Y:S01]  /*04d0*/  BSSY B0, `(.L_x_3) ;  /* 0x0000015000007945 */ /* 0x000fe20003800000 */
[----:B------:R-:W-:-:S03]  /*04e0*/  FADD R15, R19, R15 ;  /* 0x0000000f130f7221 */ /* 0x000fc60000000000 */
[----:B------:R-:W-:-:S13]  /*04f0*/  FSETP.GE.AND P0, PT, R18, 0.60000002384185791016, PT ;  /* 0x3f19999a1200780b */ /* 0x000fda0003f06000 */
        /* <DEDUP_REMOVED lines=11> */
.L_x_4:
[----:B------:R-:W-:Y:S01]  /*05b0*/  MOV R0, 0x3c80f082 ;  /* 0x3c80f08200007802 */ /* 0x000fe20000000f00 */
[----:B------:R-:W-:-:S04]  /*05c0*/  FMUL R17, R14, R14 ;  /* 0x0000000e0e117220 */ /* 0x000fc80000400000 */
[----:B------:R-:W-:-:S04]  /*05d0*/  FFMA.FTZ R0, R17, R0, -0.052303962409496307373 ;  /* 0xbd563cae11007423 */ /* 0x000fc80000010000 */
[----:B------:R-:W-:-:S04]  /*05e0*/  FFMA.FTZ R0, R17, R0, 0.1331529766321182251 ;  /* 0x3e08594111007423 */ /* 0x000fc80000010000 */
[----:B------:R-:W-:-:S04]  /*05f0*/  FFMA.FTZ R0, R17, R0, -0.33332768082618713379 ;  /* 0xbeaaa9ed11007423 */ /* 0x000fc80000010000 */
[----:B------:R-:W-:-:S04]  /*0600*/  FFMA.FTZ R17, R17, R0, RZ ;  /* 0x0000000011117223 */ /* 0x000fc800000100ff */
[----:B------:R-:W-:-:S07]  /*0610*/  FFMA.FTZ R14, R14, R17, R14 ;  /* 0x000000110e0e7223 */ /* 0x000fce000001000e */
.L_x_5:
[----:B------:R-:W-:Y:S05]  /*0620*/  BSYNC B0 ;  /* 0x0000000000007941 */ /* 0x000fea0003800000 */
.L_x_3:
[----:B------:R-:W-:Y:S01]  /*0630*/  FADD.FTZ R18, |R15|, -RZ ;  /* 0x800000ff0f127221 */ /* 0x000fe20000010200 */
[----:B------:R-:W-:Y:S01]  /*0640*/  BSSY B0, `(.L_x_6) ;  /* 0x0000015000007945 */ /* 0x000fe20003800000 */
[----:B-----5:R-:W-:-:S03]  /*0650*/  FADD R4, R8, R4 ;  /* 0x0000000408047221 */ /* 0x020fc60000000000 */
        /* <DEDUP_REMOVED lines=12> */
.L_x_7:
[----:B------:R-:W-:Y:S01]  /*0720*/  MOV R0, 0x3c80f082 ;  /* 0x3c80f08200007802 */ /* 0x000fe20000000f00 */
[----:B------:R-:W-:-:S04]  /*0730*/  FMUL R17, R15, R15 ;  /* 0x0000000f0f117220 */ /* 0x000fc80000400000 */
[----:B------:R-:W-:-:S04]  /*0740*/  FFMA.FTZ R0, R17, R0, -0.052303962409496307373 ;  /* 0xbd563cae11007423 */ /* 0x000fc80000010000 */
[----:B------:R-:W-:-:S04]  /*0750*/  FFMA.FTZ R0, R17, R0, 0.1331529766321182251 ;  /* 0x3e08594111007423 */ /* 0x000fc80000010000 */
[----:B------:R-:W-:-:S04]  /*0760*/  FFMA.FTZ R0, R17, R0, -0.33332768082618713379 ;  /* 0xbeaaa9ed11007423 */ /* 0x000fc80000010000 */
[----:B------:R-:W-:-:S04]  /*0770*/  FFMA.FTZ R0, R17, R0, RZ ;  /* 0x0000000011007223 */ /* 0x000fc800000100ff */
[----:B------:R-:W-:-:S07]  /*0780*/  FFMA.FTZ R15, R15, R0, R15 ;  /* 0x000000000f0f7223 */ /* 0x000fce000001000f */
.L_x_8:
[----:B------:R-:W-:Y:S05]  /*0790*/  BSYNC B0 ;  /* 0x0000000000007941 */ /* 0x000fea0003800000 */
.L_x_6:
        /* <DEDUP_REMOVED lines=15> */
.L_x_10:
[----:B------:R-:W-:Y:S01]  /*0890*/  MOV R0, 0x3c80f082 ;  /* 0x3c80f08200007802 */ /* 0x000fe20000000f00 */
[----:B------:R-:W-:-:S04]  /*08a0*/  FMUL R9, R4, R4 ;  /* 0x0000000404097220 */ /* 0x000fc80000400000 */
[----:B------:R-:W-:-:S04]  /*08b0*/  FFMA.FTZ R0, R9, R0, -0.052303962409496307373 ;  /* 0xbd563cae09007423 */ /* 0x000fc80000010000 */
[----:B------:R-:W-:-:S04]  /*08c0*/  FFMA.FTZ R0, R9, R0, 0.1331529766321182251 ;  /* 0x3e08594109007423 */ /* 0x000fc80000010000 */
[----:B------:R-:W-:-:S04]  /*08d0*/  FFMA.FTZ R0, R9, R0, -0.33332768082618713379 ;  /* 0xbeaaa9ed09007423 */ /* 0x000fc80000010000 */
[----:B------:R-:W-:-:S04]  /*08e0*/  FFMA.FTZ R9, R9, R0, RZ ;  /* 0x0000000009097223 */ /* 0x000fc800000100ff */
[----:B------:R-:W-:-:S07]  /*08f0*/  FFMA.FTZ R4, R4, R9, R4 ;  /* 0x0000000904047223 */ /* 0x000fce0000010004 */
.L_x_11:
[----:B------:R-:W-:Y:S05]  /*0900*/  BSYNC B0 ;  /* 0x0000000000007941 */ /* 0x000fea0003800000 */
.L_x_9:
        /* <DEDUP_REMOVED lines=15> */
.L_x_13:
[----:B------:R-:W-:Y:S01]  /*0a00*/  MOV R0, 0x3c80f082 ;  /* 0x3c80f08200007802 */ /* 0x000fe20000000f00 */
[----:B------:R-:W-:-:S04]  /*0a10*/  FMUL R9, R5, R5 ;  /* 0x0000000505097220 */ /* 0x000fc80000400000 */
[----:B------:R-:W-:-:S04]  /*0a20*/  FFMA.FTZ R0, R9, R0, -0.052303962409496307373 ;  /* 0xbd563cae09007423 */ /* 0x000fc80000010000 */
[----:B------:R-:W-:-:S04]  /*0a30*/  FFMA.FTZ R0, R9, R0, 0.1331529766321182251 ;  /* 0x3e08594109007423 */ /* 0x000fc80000010000 */
[----:B------:R-:W-:-:S04]  /*0a40*/  FFMA.FTZ R0, R9, R0, -0.33332768082618713379 ;  /* 0xbeaaa9ed09007423 */ /* 0x000fc80000010000 */
[----:B------:R-:W-:-:S04]  /*0a50*/  FFMA.FTZ R0, R9, R0, RZ ;  /* 0x0000000009007223 */ /* 0x000fc800000100ff */
[----:B------:R-:W-:-:S07]  /*0a60*/  FFMA.FTZ R5, R5, R0, R5 ;  /* 0x0000000005057223 */ /* 0x000fce0000010005 */
.L_x_14:
[----:B------:R-:W-:Y:S05]  /*0a70*/  BSYNC B0 ;  /* 0x0000000000007941 */ /* 0x000fea0003800000 */
.L_x_12:
        /* <DEDUP_REMOVED lines=15> */
.L_x_16:
[----:B------:R-:W-:Y:S01]  /*0b70*/  MOV R0, 0x3c80f082 ;  /* 0x3c80f08200007802 */ /* 0x000fe20000000f00 */
[----:B------:R-:W-:-:S04]  /*0b80*/  FMUL R9, R6, R6 ;  /* 0x0000000606097220 */ /* 0x000fc80000400000 */
[----:B------:R-:W-:-:S04]  /*0b90*/  FFMA.FTZ R0, R9, R0, -0.052303962409496307373 ;  /* 0xbd563cae09007423 */ /* 0x000fc80000010000 */
[----:B------:R-:W-:-:S04]  /*0ba0*/  FFMA.FTZ R0, R9, R0, 0.1331529766321182251 ;  /* 0x3e08594109007423 */ /* 0x000fc80000010000 */
[----:B------:R-:W-:-:S04]  /*0bb0*/  FFMA.FTZ R0, R9, R0, -0.33332768082618713379 ;  /* 0xbeaaa9ed09007423 */ /* 0x000fc80000010000 */
[----:B------:R-:W-:-:S04]  /*0bc0*/  FFMA.FTZ R9, R9, R0, RZ ;  /* 0x0000000009097223 */ /* 0x000fc800000100ff */
[----:B------:R-:W-:-:S07]  /*0bd0*/  FFMA.FTZ R6, R6, R9, R6 ;  /* 0x0000000906067223 */ /* 0x000fce0000010006 */
.L_x_17:
[----:B------:R-:W-:Y:S05]  /*0be0*/  BSYNC B0 ;  /* 0x0000000000007941 */ /* 0x000fea0003800000 */
.L_x_15:
[----:B------:R-:W-:Y:S01]  /*0bf0*/  FADD.FTZ R10, |R7|, -RZ ;  /* 0x800000ff070a7221 */ /* 0x000fe20000010200 */
[----:B------:R-:W-:Y:S04]  /*0c00*/  BSSY B0, `(.L_x_18) ;  /* 0x0000014000007945 */ /* 0x000fe80003800000 */
        /* <DEDUP_REMOVED lines=12> */
.L_x_19:
[----:B------:R-:W-:Y:S01]  /*0cd0*/  MOV R0, 0x3c80f082 ;  /* 0x3c80f08200007802 */ /* 0x000fe20000000f00 */
[----:B------:R-:W-:-:S04]  /*0ce0*/  FMUL R9, R7, R7 ;  /* 0x0000000707097220 */ /* 0x000fc80000400000 */
[----:B------:R-:W-:-:S04]  /*0cf0*/  FFMA.FTZ R0, R9, R0, -0.052303962409496307373 ;  /* 0xbd563cae09007423 */ /* 0x000fc80000010000 */
[----:B------:R-:W-:-:S04]  /*0d00*/  FFMA.FTZ R0, R9, R0, 0.1331529766321182251 ;  /* 0x3e08594109007423 */ /* 0x000fc80000010000 */
[----:B------:R-:W-:-:S04]  /*0d10*/  FFMA.FTZ R0, R9, R0, -0.33332768082618713379 ;  /* 0xbeaaa9ed09007423 */ /* 0x000fc80000010000 */
[----:B------:R-:W-:-:S04]  /*0d20*/  FFMA.FTZ R0, R9, R0, RZ ;  /* 0x0000000009007223 */ /* 0x000fc800000100ff */
[----:B------:R-:W-:-:S07]  /*0d30*/  FFMA.FTZ R7, R7, R0, R7 ;  /* 0x0000000007077223 */ /* 0x000fce0000010007 */
.L_x_20:
[----:B------:R-:W-:Y:S05]  /*0d40*/  BSYNC B0 ;  /* 0x0000000000007941 */ /* 0x000fea0003800000 */
.L_x_18:
[----:B------:R-:W0:Y:S01]  /*0d50*/  S2UR UR6, SR_CgaCtaId ;  /* 0x00000000000679c3 */ /* 0x000e220000008800 */
[----:B------:R-:W-:Y:S01]  /*0d60*/  SHF.L.U32 R0, R21, 0x4, RZ ;  /* 0x0000000415007819 */ /* 0x000fe200000006ff */
[----:B------:R-:W-:Y:S01]  /*0d70*/  UMOV UR5, 0x400 ;  /* 0x0000040000057882 */ /* 0x000fe20000000000 */
[----:B------:R-:W-:Y:S02]  /*0d80*/  LOP3.LUT R3, R3, 0x1fc, RZ, 0xc0, !PT ;  /* 0x000001fc03037812 */ /* 0x000fe400078ec0ff */
[----:B------:R-:W-:Y:S02]  /*0d90*/  LOP3.LUT R9, R0, 0x3f0, RZ, 0xc0, !PT ;  /* 0x000003f000097812 */ /* 0x000fe400078ec0ff */
[----:B------:R-:W-:Y:S02]  /*0da0*/  LOP3.LUT R21, R21, 0x7f, RZ, 0xc0, !PT ;  /* 0x0000007f15157812 */ /* 0x000fe400078ec0ff */
[----:B------:R-:W-:Y:S02]  /*0db0*/  LOP3.LUT R2, R9, R2, RZ, 0xfc, !PT ;  /* 0x0000000209027212 */ /* 0x000fe400078efcff */
[----:B------:R-:W-:-:S04]  /*0dc0*/  PRMT R21, R21, 0x6540, R20 ;  /* 0x0000654015157816 */ /* 0x000fc80000000014 */
[C---:B------:R-:W-:Y:S02]  /*0dd0*/  LOP3.LUT R0, R21.reuse, 0x80, RZ, 0xfc, !PT ;  /* 0x0000008015007812 */ /* 0x040fe400078efcff */
[----:B------:R-:W-:Y:S02]  /*0de0*/  ISETP.GE.AND P0, PT, R21, 0x100, PT ;  /* 0x000001001500780c */ /* 0x000fe40003f06270 */
[----:B------:R-:W-:Y:S01]  /*0df0*/  ISETP.GE.AND P1, PT, R0, 0x100, PT ;  /* 0x000001000000780c */ /* 0x000fe20003f26270 */
[----:B0-----:R-:W-:-:S06]  /*0e00*/  UPRMT UR5, UR6, 0x654, UR5 ;  /* 0x0000065406057896 */ /* 0x001fcc0008000005 */
[----:B------:R-:W-:Y:S02]  /*0e10*/  LEA R9, R9, UR5, 0x2 ;  /* 0x0000000509097c11 */ /* 0x000fe4000f8e10ff */
[----:B------:R-:W-:Y:S01]  /*0e20*/  LEA R16, R3, UR5, 0x3 ;  /* 0x0000000503107c11 */ /* 0x000fe2000f8e18ff */
[----:B------:R-:W-:Y:S01]  /*0e30*/  USHF.R.S32.HI UR5, URZ, 0x1f, UR4 ;  /* 0x0000001f3f057899 */ /* 0x000fe20008011404 */
[----:B------:R-:W-:-:S03]  /*0e40*/  LEA R2, R2, R9, 0x2 ;  /* 0x0000000902027211 */ /* 0x000fc600078e10ff */
[----:B------:R-:W-:Y:S02]  /*0e50*/  ULEA.HI UR5, UR5, UR4, URZ, 0x8 ;  /* 0x0000000405057291 */ /* 0x000fe4000f8f403f */
[----:B------:R-:W-:Y:S02]  /*0e60*/  STS [R2], R12 ;  /* 0x0000000c02007388 */ /* 0x000fe40000000800 */
[----:B------:R-:W-:Y:S02]  /*0e70*/  USHF.L.U32 UR6, UR5, 0x8, URZ ;  /* 0x0000000805067899 */ /* 0x000fe4000800063f */
[----:B------:R0:W-:Y:S01]  /*0e80*/  STS [R2+0x20], R13 ;  /* 0x0000200d02007388 */ /* 0x0001e20000000800 */
[----:B------:R-:W-:Y:S02]  /*0e90*/  ULOP3.LUT UR5, UR5, 0xffffff00, URZ, 0xc0, !UPT ;  /* 0xffffff0005057892 */ /* 0x000fe4000f8ec03f */
[----:B------:R-:W-:Y:S01]  /*0ea0*/  ULOP3.LUT UR6, UR6, 0xffff0000, URZ, 0xc0, !UPT ;  /* 0xffff000006067892 */ /* 0x000fe2000f8ec03f */
[----:B------:R-:W-:Y:S03]  /*0eb0*/  STS [R2+0x40], R14 ;  /* 0x0000400e02007388 */ /* 0x000fe60000000800 */
[----:B------:R-:W-:Y:S01]  /*0ec0*/  UIADD3 UR5, UR6, UR4, -UR5 ;  /* 0x0000000406057290 */ /* 0x000fe2000fffe805 */
[----:B------:R-:W-:Y:S01]  /*0ed0*/  STS [R2+0x60], R15 ;  /* 0x0000600f02007388 */ /* 0x000fe20000000800 */
[----:B0-----:R-:W0:Y:S03]  /*0ee0*/  LDC.64 R12, c[0x0][0x220] ;  /* 0x00008800ff0c7b82 */ /* 0x001e260000000a00 */
[----:B------:R-:W-:Y:S01]  /*0ef0*/  STS [R2+0x8], R4 ;  /* 0x0000080402007388 */ /* 0x000fe20000000800 */
[----:B------:R-:W-:-:S03]  /*0f00*/  LEA R3, R21, UR5, 0x8 ;  /* 0x0000000515037c11 */ /* 0x000fc6000f8e40ff */
[----:B------:R1:W-:Y:S04]  /*0f10*/  STS [R2+0x28], R5 ;  /* 0x0000280502007388 */ /* 0x0003e80000000800 */
[----:B------:R-:W-:Y:S04]  /*0f20*/  STS [R2+0x48], R6 ;  /* 0x0000480602007388 */ /* 0x000fe80000000800 */
[----:B------:R0:W-:Y:S01]  /*0f30*/  STS [R2+0x68], R7 ;  /* 0x0000680702007388 */ /* 0x0001e20000000800 */
[----:B-1----:R-:W-:Y:S01]  /*0f40*/  LEA R5, R0, UR5, 0x8 ;  /* 0x0000000500057c11 */ /* 0x002fe2000f8e40ff */
[----:B------:R-:W-:Y:S01]  /*0f50*/  BAR.SYNC.DEFER_BLOCKING 0x0 ;  /* 0x0000000000007b1d */ /* 0x000fe20000010000 */
[----:B0-----:R-:W-:-:S05]  /*0f60*/  IMAD.WIDE R2, R3, 0x4, R12 ;  /* 0x0000000403027825 */ /* 0x001fca00078e020c */
[----:B------:R-:W0:Y:S04]  /*0f70*/  LDS.128 R8, [R16] ;  /* 0x0000000010087984 */ /* 0x000e280000000c00 */
[----:B0-----:R0:W-:Y:S01]  /*0f80*/  @!P0 STG.E.128 desc[UR8][R2.64], R8 ;  /* 0x0000000802008986 */ /* 0x0011e2000c101d08 */
[----:B------:R-:W-:Y:S05]  /*0f90*/  @P1 EXIT ;  /* 0x000000000000194d */ /* 0x000fea0003800000 */
[----:B------:R-:W1:Y:S01]  /*0fa0*/  LDS.128 R16, [R16+0x1000] ;  /* 0x0010000010107984 */ /* 0x000e620000000c00 */
[----:B0-----:R-:W-:-:S05]  /*0fb0*/  IMAD.WIDE R2, R5, 0x4, R12 ;  /* 0x0000000405027825 */ /* 0x001fca00078e020c */
[----:B-1----:R-:W-:Y:S01]  /*0fc0*/  STG.E.128 desc[UR8][R2.64], R16 ;  /* 0x0000001002007986 */ /* 0x002fe2000c101d08 */
[----:B------:R-:W-:Y:S05]  /*0fd0*/  EXIT ;  /* 0x000000000000794d */ /* 0x000fea0003800000 */
.L_x_21:
[----:B------:R-:W-:-:S00]  /*0fe0*/  BRA `(.L_x_21) ;  /* 0xfffffffc00fc7947 */ /* 0x000fc0000383ffff */
[----:B------:R-:W-:-:S00]  /*0ff0*/  NOP ;  /* 0x0000000000007918 */ /* 0x000fc00000000000 */
        /* <DEDUP_REMOVED lines=8> */
.L_x_22:


//--------------------- .nv.global.init           --------------------------
	.section	.nv.global.init,"aw",@progbits
.nv.global.init:
	.type		_$_str,@object
	.size		_$_str,(.L_0 - _$_str)
_$_str:
        /*0000*/ 	.byte	0x5f, 0x5f, 0x43, 0x55, 0x44, 0x41, 0x5f, 0x46, 0x54, 0x5a, 0x00
.L_0:


//--------------------- .nv.shared.triton_poi_fused_add_tanh_11 --------------------------
	.section	.nv.shared.triton_poi_fused_add_tanh_11,"aw",@nobits
	.sectionflags	@""
	.align	16
	.zero		1024


//--------------------- .nv.constant0.triton_poi_fused_add_tanh_11 --------------------------
	.section	.nv.constant0.triton_poi_fused_add_tanh_11,"a",@progbits
	.sectionflags	@""
	.align	4
.nv.constant0.triton_poi_fused_add_tanh_11:
	.zero		560
